//
// Generated by NVIDIA NVVM Compiler
//
// Compiler Build ID: CL-36424714
// Cuda compilation tools, release 13.0, V13.0.88
// Based on NVVM 20.0.0
//

.version 9.0
.target sm_100
.address_size 64

	// .globl	main0

.visible .entry main0(
	.param .u64 .ptr .align 1 main0_param_0,
	.param .u64 .ptr .align 1 main0_param_1
)
{
	.reg .b32 	%r<6>;
	.reg .b64 	%rd<5>;

	ld.param.u64 	%rd1, [main0_param_0];
	cvta.to.global.u64 	%rd2, %rd1;
	mov.u32 	%r1, %ctaid.x;
	mov.u32 	%r2, %ntid.x;
	mov.u32 	%r3, %tid.x;
	mad.lo.s32 	%r4, %r1, %r2, %r3;
	mul.wide.s32 	%rd3, %r4, 4;
	add.s64 	%rd4, %rd2, %rd3;
	mov.b32 	%r5, 0;
	st.global.u32 	[%rd4], %r5;
	ret;

}


// ===== COMPILED SASS (sm_100) =====

	.target	sm_100

	.elftype	@"ET_EXEC"


//--------------------- .note.nv.tkinfo           --------------------------
	.section	.note.nv.tkinfo,"",@"SHT_NOTE"
	.sectionflags	@"SHF_NOTE_NV_TKINFO"
	.tkinfo
        /*0018*/ 	.word	0x00000002
        /*0030*/ 	.string	""
        /*0030*/ 	.string	"ptxas"
        /*0030*/ 	.string	"Cuda compilation tools, release 13.0, V13.0.88"
        /*0030*/ 	.string	"Build cuda_13.0.r13.0/compiler.36424714_0"
        /*0030*/ 	.string	"-arch sm_100 -m 64 "



//--------------------- .note.nv.cuinfo           --------------------------
	.section	.note.nv.cuinfo,"",@"SHT_NOTE"
	.sectionflags	@"SHF_NOTE_NV_CUINFO"
        /*0018*/ 	.short	0x0002
        /*001a*/ 	.short	0x0064
        /*001c*/ 	.short	0x0082
	.zero		2


//--------------------- .nv.info                  --------------------------
	.section	.nv.info,"",@"SHT_CUDA_INFO"
	.align	4


	//----- nvinfo : EIATTR_REGCOUNT
	.align		4
        /*0000*/ 	.byte	0x04, 0x2f
        /*0002*/ 	.short	(.L_1 - .L_0)
	.align		4
.L_0:
        /*0004*/ 	.word	index@(main0)
        /*0008*/ 	.word	0x00000008


	//----- nvinfo : EIATTR_FRAME_SIZE
	.align		4
.L_1:
        /*000c*/ 	.byte	0x04, 0x11
        /*000e*/ 	.short	(.L_3 - .L_2)
	.align		4
.L_2:
        /*0010*/ 	.word	index@(main0)
        /*0014*/ 	.word	0x00000000


	//----- nvinfo : EIATTR_MIN_STACK_SIZE
	.align		4
.L_3:
        /*0018*/ 	.byte	0x04, 0x12
        /*001a*/ 	.short	(.L_5 - .L_4)
	.align		4
.L_4:
        /*001c*/ 	.word	index@(main0)
        /*0020*/ 	.word	0x00000000
.L_5:


//--------------------- .nv.compat                --------------------------
	.section	.nv.compat,"",@"SHT_CUDA_COMPAT_INFO"
	.align	4
        /*0000*/ 	.byte	0x02, 0x09, 0x00, 0x00, 0x02, 0x02, 0x01, 0x00, 0x02, 0x05, 0x05, 0x00, 0x03, 0x07, 0x01, 0x01
        /*0010*/ 	.byte	0x02, 0x03, 0x00, 0x00, 0x02, 0x06, 0x01, 0x00, 0x04, 0x0b, 0x08, 0x00, 0x09, 0x00, 0x00, 0x00
        /*0020*/ 	.byte	0x00, 0x00, 0x00, 0x00


//--------------------- .nv.info.main0            --------------------------
	.section	.nv.info.main0,"",@"SHT_CUDA_INFO"
	.sectionflags	@""
	.align	4


	//----- nvinfo : EIATTR_CUDA_API_VERSION
	.align		4
        /*0000*/ 	.byte	0x04, 0x37
        /*0002*/ 	.short	(.L_7 - .L_6)
.L_6:
        /*0004*/ 	.word	0x00000082


	//----- nvinfo : EIATTR_KPARAM_INFO
	.align		4
.L_7:
        /*0008*/ 	.byte	0x04, 0x17
        /*000a*/ 	.short	(.L_9 - .L_8)
.L_8:
        /*000c*/ 	.word	0x00000000
        /*0010*/ 	.short	0x0001
        /*0012*/ 	.short	0x0008
        /*0014*/ 	.byte	0x00, 0xf5, 0x21, 0x00


	//----- nvinfo : EIATTR_KPARAM_INFO
	.align		4
.L_9:
        /*0018*/ 	.byte	0x04, 0x17
        /*001a*/ 	.short	(.L_11 - .L_10)
.L_10:
        /*001c*/ 	.word	0x00000000
        /*0020*/ 	.short	0x0000
        /*0022*/ 	.short	0x0000
        /*0024*/ 	.byte	0x00, 0xf5, 0x21, 0x00


	//----- nvinfo : EIATTR_SPARSE_MMA_MASK
	.align		4
.L_11:
        /*0028*/ 	.byte	0x03, 0x50
        /*002a*/ 	.short	0x0000


	//----- nvinfo : EIATTR_MAXREG_COUNT
	.align		4
        /*002c*/ 	.byte	0x03, 0x1b
        /*002e*/ 	.short	0x00ff


	//----- nvinfo : EIATTR_MERCURY_ISA_VERSION
	.align		4
        /*0030*/ 	.byte	0x03, 0x5f
        /*0032*/ 	.short	0x0101


	//----- nvinfo : EIATTR_VRC_CTA_INIT_COUNT
	.align		4
        /*0034*/ 	.byte	0x02, 0x4a
	.zero		1
	.zero		1


	//----- nvinfo : EIATTR_EXIT_INSTR_OFFSETS
	.align		4
        /*0038*/ 	.byte	0x04, 0x1c
        /*003a*/ 	.short	(.L_13 - .L_12)


	//   ....[0]....
.L_12:
        /*003c*/ 	.word	0x00000090


	//----- nvinfo : EIATTR_CBANK_PARAM_SIZE
	.align		4
.L_13:
        /*0040*/ 	.byte	0x03, 0x19
        /*0042*/ 	.short	0x0010


	//----- nvinfo : EIATTR_PARAM_CBANK
	.align		4
        /*0044*/ 	.byte	0x04, 0x0a
        /*0046*/ 	.short	(.L_15 - .L_14)
	.align		4
.L_14:
        /*0048*/ 	.word	index@(.nv.constant0.main0)
        /*004c*/ 	.short	0x0380
        /*004e*/ 	.short	0x0010


	//----- nvinfo : EIATTR_SW_WAR
	.align		4
.L_15:
        /*0050*/ 	.byte	0x04, 0x36
        /*0052*/ 	.short	(.L_17 - .L_16)
.L_16:
        /*0054*/ 	.word	0x00000008
.L_17:


//--------------------- .nv.callgraph             --------------------------
	.section	.nv.callgraph,"",@"SHT_CUDA_CALLGRAPH"
	.align	4
	.sectionentsize	8
	.align		4
        /*0000*/ 	.word	0x00000000
	.align		4
        /*0004*/ 	.word	0xffffffff
	.align		4
        /*0008*/ 	.word	0x00000000
	.align		4
        /*000c*/ 	.word	0xfffffffe
	.align		4
        /*0010*/ 	.word	0x00000000
	.align		4
        /*0014*/ 	.word	0xfffffffd
	.align		4
        /*0018*/ 	.word	0x00000000
	.align		4
        /*001c*/ 	.word	0xfffffffc


//--------------------- .text.main0               --------------------------
	.section	.text.main0,"ax",@progbits
	.align	128
        .global         main0
        .type           main0,@function
        .size           main0,(.L_x_1 - main0)
        .other          main0,@"STO_CUDA_ENTRY STV_DEFAULT"
main0:
.text.main0:
[----:B------:R-:W-:Y:S01]  /*0000*/  LDC R1, c[0x0][0x37c] ;  /* 0x0000df00ff017b82 */ /* 0x000fe20000000800 */
[----:B------:R-:W0:Y:S07]  /*0010*/  S2R R0, SR_TID.X ;  /* 0x0000000000007919 */ /* 0x000e2e0000002100 */
[----:B------:R-:W0:Y:S01]  /*0020*/  S2UR UR6, SR_CTAID.X ;  /* 0x00000000000679c3 */ /* 0x000e220000002500 */
[----:B------:R-:W1:Y:S07]  /*0030*/  LDCU.64 UR4, c[0x0][0x358] ;  /* 0x00006b00ff0477ac */ /* 0x000e6e0008000a00 */
[----:B------:R-:W0:Y:S08]  /*0040*/  LDC R5, c[0x0][0x360] ;  /* 0x0000d800ff057b82 */ /* 0x000e300000000800 */
[----:B------:R-:W2:Y:S01]  /*0050*/  LDC.64 R2, c[0x0][0x380] ;  /* 0x0000e000ff027b82 */ /* 0x000ea20000000a00 */
[----:B0-----:R-:W-:-:S04]  /*0060*/  IMAD R5, R5, UR6, R0 ;  /* 0x0000000605057c24 */ /* 0x001fc8000f8e0200 */
[----:B--2---:R-:W-:-:S05]  /*0070*/  IMAD.WIDE R2, R5, 0x4, R2 ;  /* 0x0000000405027825 */ /* 0x004fca00078e0202 */
[----:B-1----:R-:W-:Y:S01]  /*0080*/  STG.E desc[UR4][R2.64], RZ ;  /* 0x000000ff02007986 */ /* 0x002fe2000c101904 */
[----:B------:R-:W-:Y:S05]  /*0090*/  EXIT ;  /* 0x000000000000794d */ /* 0x000fea0003800000 */
.L_x_0:
[----:B------:R-:W-:-:S00]  /*00a0*/  BRA `(.L_x_0) ;  /* 0xfffffffc00fc7947 */ /* 0x000fc0000383ffff */
[----:B------:R-:W-:-:S00]  /*00b0*/  NOP ;  /* 0x0000000000007918 */ /* 0x000fc00000000000 */
        /* <DEDUP_REMOVED lines=12> */
.L_x_1:


//--------------------- .nv.shared.reserved.0     --------------------------
	.section	.nv.shared.reserved.0,"aw",@nobits
	.weak		__nv_reservedSMEM_offset_0_alias
	.size		__nv_reservedSMEM_offset_0_alias, 0, 64
	.other		__nv_reservedSMEM_offset_0_alias,@"STO_CUDA_RESERVED_SHARED STV_DEFAULT"
__nv_reservedSMEM_offset_0_alias:
	.zero		0
	.zero		64


//--------------------- .nv.constant0.main0       --------------------------
	.section	.nv.constant0.main0,"a",@progbits
	.sectionflags	@""
	.align	4
.nv.constant0.main0:
	.zero		912


//--------------------- SYMBOLS --------------------------

	.type		.nv.reservedSmem.offset0,@object
	.size		.nv.reservedSmem.offset0,0x4
